	.headerflags	@"EF_CUDA_TEXMODE_UNIFIED EF_CUDA_64BIT_ADDRESS EF_CUDA_ACCELERATORS EF_CUDA_SM90 EF_CUDA_VIRTUAL_SM(EF_CUDA_SM90)"
	.elftype	@"ET_EXEC"


//--------------------- .nv.info                  --------------------------
	.section	.nv.info,"",@"SHT_CUDA_INFO"
	.align	4


	//----- nvinfo : EIATTR_REGCOUNT
	.align		4
        /*0000*/ 	.byte	0x04, 0x2f
        /*0002*/ 	.short	(.L_3 - .L_2)
	.align		4
.L_2:
        /*0004*/ 	.word	index@(triton_poi_fused__native_batch_norm_legit_no_training_add_relu_11)
        /*0008*/ 	.word	0x00000020


	//----- nvinfo : EIATTR_MIN_STACK_SIZE
	.align		4
.L_3:
        /*000c*/ 	.byte	0x04, 0x12
        /*000e*/ 	.short	(.L_5 - .L_4)
	.align		4
.L_4:
        /*0010*/ 	.word	index@(triton_poi_fused__native_batch_norm_legit_no_training_add_relu_11)
        /*0014*/ 	.word	0x00000000


	//----- nvinfo : EIATTR_FRAME_SIZE
	.align		4
.L_5:
        /*0018*/ 	.byte	0x04, 0x11
        /*001a*/ 	.short	(.L_7 - .L_6)
	.align		4
.L_6:
        /*001c*/ 	.word	index@(triton_poi_fused__native_batch_norm_legit_no_training_add_relu_11)
        /*0020*/ 	.word	0x00000000


	//----- nvinfo : EIATTR_MIN_STACK_SIZE
	.align		4
.L_7:
        /*0024*/ 	.byte	0x04, 0x12
        /*0026*/ 	.short	(.L_9 - .L_8)
	.align		4
.L_8:
        /*0028*/ 	.word	index@(triton_poi_fused__native_batch_norm_legit_no_training_add_relu_11)
        /*002c*/ 	.word	0x00000000
.L_9:


//--------------------- .nv.info.triton_poi_fused__native_batch_norm_legit_no_training_add_relu_11 --------------------------
	.section	.nv.info.triton_poi_fused__native_batch_norm_legit_no_training_add_relu_11,"",@"SHT_CUDA_INFO"
	.sectionflags	@""
	.align	4


	//----- nvinfo : EIATTR_CUDA_API_VERSION
	.align		4
        /*0000*/ 	.byte	0x04, 0x37
        /*0002*/ 	.short	(.L_11 - .L_10)
.L_10:
        /*0004*/ 	.word	0x0000007c


	//----- nvinfo : EIATTR_KPARAM_INFO
	.align		4
.L_11:
        /*0008*/ 	.byte	0x04, 0x17
        /*000a*/ 	.short	(.L_13 - .L_12)
.L_12:
        /*000c*/ 	.word	0x00000000
        /*0010*/ 	.short	0x000b
        /*0012*/ 	.short	0x0058
        /*0014*/ 	.byte	0x00, 0xf0, 0x11, 0x00


	//----- nvinfo : EIATTR_KPARAM_INFO
	.align		4
.L_13:
        /*0018*/ 	.byte	0x04, 0x17
        /*001a*/ 	.short	(.L_15 - .L_14)
.L_14:
        /*001c*/ 	.word	0x00000000
        /*0020*/ 	.short	0x000a
        /*0022*/ 	.short	0x0050
        /*0024*/ 	.byte	0x00, 0xf4, 0x21, 0x00


	//----- nvinfo : EIATTR_KPARAM_INFO
	.align		4
.L_15:
        /*0028*/ 	.byte	0x04, 0x17
        /*002a*/ 	.short	(.L_17 - .L_16)
.L_16:
        /*002c*/ 	.word	0x00000000
        /*0030*/ 	.short	0x0009
        /*0032*/ 	.short	0x0048
        /*0034*/ 	.byte	0x00, 0xf4, 0x21, 0x00


	//----- nvinfo : EIATTR_KPARAM_INFO
	.align		4
.L_17:
        /*0038*/ 	.byte	0x04, 0x17
        /*003a*/ 	.short	(.L_19 - .L_18)
.L_18:
        /*003c*/ 	.word	0x00000000
        /*0040*/ 	.short	0x0008
        /*0042*/ 	.short	0x0040
        /*0044*/ 	.byte	0x00, 0xf4, 0x21, 0x00


	//----- nvinfo : EIATTR_KPARAM_INFO
	.align		4
.L_19:
        /*0048*/ 	.byte	0x04, 0x17
        /*004a*/ 	.short	(.L_21 - .L_20)
.L_20:
        /*004c*/ 	.word	0x00000000
        /*0050*/ 	.short	0x0007
        /*0052*/ 	.short	0x0038
        /*0054*/ 	.byte	0x00, 0xf4, 0x21, 0x00


	//----- nvinfo : EIATTR_KPARAM_INFO
	.align		4
.L_21:
        /*0058*/ 	.byte	0x04, 0x17
        /*005a*/ 	.short	(.L_23 - .L_22)
.L_22:
        /*005c*/ 	.word	0x00000000
        /*0060*/ 	.short	0x0006
        /*0062*/ 	.short	0x0030
        /*0064*/ 	.byte	0x00, 0xf4, 0x21, 0x00


	//----- nvinfo : EIATTR_KPARAM_INFO
	.align		4
.L_23:
        /*0068*/ 	.byte	0x04, 0x17
        /*006a*/ 	.short	(.L_25 - .L_24)
.L_24:
        /*006c*/ 	.word	0x00000000
        /*0070*/ 	.short	0x0005
        /*0072*/ 	.short	0x0028
        /*0074*/ 	.byte	0x00, 0xf4, 0x21, 0x00


	//----- nvinfo : EIATTR_KPARAM_INFO
	.align		4
.L_25:
        /*0078*/ 	.byte	0x04, 0x17
        /*007a*/ 	.short	(.L_27 - .L_26)
.L_26:
        /*007c*/ 	.word	0x00000000
        /*0080*/ 	.short	0x0004
        /*0082*/ 	.short	0x0020
        /*0084*/ 	.byte	0x00, 0xf4, 0x21, 0x00


	//----- nvinfo : EIATTR_KPARAM_INFO
	.align		4
.L_27:
        /*0088*/ 	.byte	0x04, 0x17
        /*008a*/ 	.short	(.L_29 - .L_28)
.L_28:
        /*008c*/ 	.word	0x00000000
        /*0090*/ 	.short	0x0003
        /*0092*/ 	.short	0x0018
        /*0094*/ 	.byte	0x00, 0xf4, 0x21, 0x00


	//----- nvinfo : EIATTR_KPARAM_INFO
	.align		4
.L_29:
        /*0098*/ 	.byte	0x04, 0x17
        /*009a*/ 	.short	(.L_31 - .L_30)
.L_30:
        /*009c*/ 	.word	0x00000000
        /*00a0*/ 	.short	0x0002
        /*00a2*/ 	.short	0x0010
        /*00a4*/ 	.byte	0x00, 0xf4, 0x21, 0x00


	//----- nvinfo : EIATTR_KPARAM_INFO
	.align		4
.L_31:
        /*00a8*/ 	.byte	0x04, 0x17
        /*00aa*/ 	.short	(.L_33 - .L_32)
.L_32:
        /*00ac*/ 	.word	0x00000000
        /*00b0*/ 	.short	0x0001
        /*00b2*/ 	.short	0x0008
        /*00b4*/ 	.byte	0x00, 0xf4, 0x21, 0x00


	//----- nvinfo : EIATTR_KPARAM_INFO
	.align		4
.L_33:
        /*00b8*/ 	.byte	0x04, 0x17
        /*00ba*/ 	.short	(.L_35 - .L_34)
.L_34:
        /*00bc*/ 	.word	0x00000000
        /*00c0*/ 	.short	0x0000
        /*00c2*/ 	.short	0x0000
        /*00c4*/ 	.byte	0x00, 0xf4, 0x21, 0x00


	//----- nvinfo : EIATTR_SPARSE_MMA_MASK
	.align		4
.L_35:
        /*00c8*/ 	.byte	0x03, 0x50
        /*00ca*/ 	.short	0x0000


	//----- nvinfo : EIATTR_MAXREG_COUNT
	.align		4
        /*00cc*/ 	.byte	0x03, 0x1b
        /*00ce*/ 	.short	0x00ff


	//----- nvinfo : EIATTR_EXIT_INSTR_OFFSETS
	.align		4
        /*00d0*/ 	.byte	0x04, 0x1c
        /*00d2*/ 	.short	(.L_37 - .L_36)


	//   ....[0]....
.L_36:
        /*00d4*/ 	.word	0x00000c90


	//----- nvinfo : EIATTR_REQNTID
	.align		4
.L_37:
        /*00d8*/ 	.byte	0x04, 0x10
        /*00da*/ 	.short	(.L_39 - .L_38)
.L_38:
        /*00dc*/ 	.word	0x00000080
        /*00e0*/ 	.word	0x00000001
        /*00e4*/ 	.word	0x00000001


	//----- nvinfo : EIATTR_CBANK_PARAM_SIZE
	.align		4
.L_39:
        /*00e8*/ 	.byte	0x03, 0x19
        /*00ea*/ 	.short	0x005c


	//----- nvinfo : EIATTR_PARAM_CBANK
	.align		4
        /*00ec*/ 	.byte	0x04, 0x0a
        /*00ee*/ 	.short	(.L_41 - .L_40)
	.align		4
.L_40:
        /*00f0*/ 	.word	index@(.nv.constant0.triton_poi_fused__native_batch_norm_legit_no_training_add_relu_11)
        /*00f4*/ 	.short	0x0210
        /*00f6*/ 	.short	0x005c


	//----- nvinfo : EIATTR_SW_WAR
	.align		4
.L_41:
        /*00f8*/ 	.byte	0x04, 0x36
        /*00fa*/ 	.short	(.L_43 - .L_42)
.L_42:
        /*00fc*/ 	.word	0x00000008
.L_43:


//--------------------- .nv.callgraph             --------------------------
	.section	.nv.callgraph,"",@"SHT_CUDA_CALLGRAPH"
	.align	4
	.sectionentsize	8
	.align		4
        /*0000*/ 	.word	0x00000000
	.align		4
        /*0004*/ 	.word	0xffffffff
	.align		4
        /*0008*/ 	.word	0x00000000
	.align		4
        /*000c*/ 	.word	0xfffffffe
	.align		4
        /*0010*/ 	.word	0x00000000
	.align		4
        /*0014*/ 	.word	0xfffffffd
	.align		4
        /*0018*/ 	.word	0x00000000
	.align		4
        /*001c*/ 	.word	0xfffffffc


//--------------------- .nv.constant4             --------------------------
	.section	.nv.constant4,"a",@progbits
	.align	8
	.align		8
.nv.constant4:
        /*0000*/ 	.dword	_$_str
	.align		8
        /*0008*/ 	.dword	_$_str_$_2


//--------------------- .text.triton_poi_fused__native_batch_norm_legit_no_training_add_relu_11 --------------------------
	.section	.text.triton_poi_fused__native_batch_norm_legit_no_training_add_relu_11,"ax",@progbits
	.align	128
        .global         triton_poi_fused__native_batch_norm_legit_no_training_add_relu_11
        .type           triton_poi_fused__native_batch_norm_legit_no_training_add_relu_11,@function
        .size           triton_poi_fused__native_batch_norm_legit_no_training_add_relu_11,(.L_x_1 - triton_poi_fused__native_batch_norm_legit_no_training_add_relu_11)
        .other          triton_poi_fused__native_batch_norm_legit_no_training_add_relu_11,@"STO_CUDA_ENTRY STV_DEFAULT"
triton_poi_fused__native_batch_norm_legit_no_training_add_relu_11:
.text.triton_poi_fused__native_batch_norm_legit_no_training_add_relu_11:
[----:B------:R-:W-:Y:S01]  /*0000*/  LDC R1, c[0x0][0x28] ;  /* 0x00000a00ff017b82 */ /* 0x000fe20000000800 */
[----:B------:R-:W1:Y:S07]  /*0010*/  S2R R0, SR_TID.X ;  /* 0x0000000000007919 */ /* 0x000e6e0000002100 */
[----:B------:R-:W2:Y:S01]  /*0020*/  LDC.64 R24, c[0x0][0x228] ;  /* 0x00008a00ff187b82 */ /* 0x000ea20000000a00 */
[----:B------:R-:W-:Y:S01]  /*0030*/  ULDC.64 UR4, c[0x0][0x208] ;  /* 0x0000820000047ab9 */ /* 0x000fe20000000a00 */
[----:B------:R-:W3:Y:S06]  /*0040*/  S2R R5, SR_CTAID.X ;  /* 0x0000000000057919 */ /* 0x000eec0000002500 */
[----:B------:R-:W4:Y:S08]  /*0050*/  LDC.64 R12, c[0x0][0x220] ;  /* 0x00008800ff0c7b82 */ /* 0x000f300000000a00 */
[----:B------:R-:W5:Y:S08]  /*0060*/  LDC.64 R18, c[0x0][0x218] ;  /* 0x00008600ff127b82 */ /* 0x000f700000000a00 */
[----:B------:R-:W5:Y:S01]  /*0070*/  LDC.64 R20, c[0x0][0x230] ;  /* 0x00008c00ff147b82 */ /* 0x000f620000000a00 */
[----:B-1----:R-:W-:-:S07]  /*0080*/  SHF.L.U32 R0, R0, 0x2, RZ ;  /* 0x0000000200007819 */ /* 0x002fce00000006ff */
[----:B------:R-:W1:Y:S01]  /*0090*/  LDC.64 R16, c[0x0][0x238] ;  /* 0x00008e00ff107b82 */ /* 0x000e620000000a00 */
[----:B---3--:R-:W-:Y:S02]  /*00a0*/  SHF.R.S32.HI R3, RZ, 0x15, R5 ;  /* 0x00000015ff037819 */ /* 0x008fe40000011405 */
[----:B------:R-:W-:Y:S02]  /*00b0*/  LOP3.LUT R0, R0, 0x1fc, RZ, 0xc0, !PT ;  /* 0x000001fc00007812 */ /* 0x000fe400078ec0ff */
[----:B------:R-:W-:Y:S02]  /*00c0*/  SGXT R3, R3, 0x1 ;  /* 0x000000010303781a */ /* 0x000fe40000000200 */
[----:B------:R-:W-:-:S04]  /*00d0*/  LEA R2, R5, R0, 0xa ;  /* 0x0000000005027211 */ /* 0x000fc800078e50ff */
[----:B------:R-:W-:-:S04]  /*00e0*/  LEA.HI R3, R3, R2, RZ, 0x9 ;  /* 0x0000000203037211 */ /* 0x000fc800078f48ff */
[----:B------:R-:W-:-:S04]  /*00f0*/  LOP3.LUT R3, R3, 0xfffffe00, RZ, 0xc0, !PT ;  /* 0xfffffe0003037812 */ /* 0x000fc800078ec0ff */
[----:B------:R-:W-:-:S05]  /*0100*/  IADD3 R0, R2, -R3, RZ ;  /* 0x8000000302007210 */ /* 0x000fca0007ffe0ff */
[----:B--2---:R-:W-:-:S06]  /*0110*/  IMAD.WIDE R24, R0, 0x4, R24 ;  /* 0x0000000400187825 */ /* 0x004fcc00078e0218 */
[----:B------:R-:W2:Y:S01]  /*0120*/  LDG.E.EL.128 R24, desc[UR4][R24.64] ;  /* 0x0000000418187981 */ /* 0x000ea2000c2e1d00 */
[----:B----4-:R-:W-:Y:S01]  /*0130*/  IMAD.WIDE R12, R0, 0x4, R12 ;  /* 0x00000004000c7825 */ /* 0x010fe200078e020c */
[----:B------:R-:W-:-:S03]  /*0140*/  HFMA2.MMA R28, -RZ, RZ, 1.625, 0 ;  /* 0x3e800000ff1c7435 */ /* 0x000fc600000001ff */
[----:B-----5:R-:W-:Y:S02]  /*0150*/  IMAD.WIDE R18, R2, 0x4, R18 ;  /* 0x0000000402127825 */ /* 0x020fe400078e0212 */
[----:B------:R-:W3:Y:S04]  /*0160*/  LDG.E.EL.128 R12, desc[UR4][R12.64] ;  /* 0x000000040c0c7981 */ /* 0x000ee8000c2e1d00 */
[----:B------:R-:W3:Y:S04]  /*0170*/  LDG.E.128 R8, desc[UR4][R18.64] ;  /* 0x0000000412087981 */ /* 0x000ee8000c1e1d00 */
[----:B------:R4:W5:Y:S01]  /*0180*/  LDG.E.128 R4, desc[UR4][R18.64+0x800] ;  /* 0x0008000412047981 */ /* 0x000962000c1e1d00 */
[----:B0-----:R-:W-:-:S04]  /*0190*/  IMAD.WIDE R20, R0, 0x4, R20 ;  /* 0x0000000400147825 */ /* 0x001fc800078e0214 */
[----:B-1----:R-:W-:Y:S02]  /*01a0*/  IMAD.WIDE R16, R0, 0x4, R16 ;  /* 0x0000000400107825 */ /* 0x002fe400078e0210 */
[----:B------:R-:W3:Y:S02]  /*01b0*/  LDG.E.EL.128 R20, desc[UR4][R20.64] ;  /* 0x0000000414147981 */ /* 0x000ee4000c2e1d00 */
[----:B--2---:R-:W-:-:S04]  /*01c0*/  FADD R3, R24, 9.9999997473787516356e-06 ;  /* 0x3727c5ac18037421 */ /* 0x004fc80000000000 */
[----:B------:R-:W0:Y:S02]  /*01d0*/  MUFU.SQRT R29, R3 ;  /* 0x00000003001d7308 */ /* 0x000e240000002000 */
[C---:B0-----:R-:W-:Y:S02]  /*01e0*/  FSETP.GT.AND P0, PT, R29.reuse, 8.50705917302346158658e+37, PT ;  /* 0x7e8000001d00780b */ /* 0x041fe40003f04000 */
[----:B------:R-:W-:-:S11]  /*01f0*/  FSETP.GEU.AND P1, PT, R29, 1.175494350822287508e-38, PT ;  /* 0x008000001d00780b */ /* 0x000fd60003f2e000 */
[----:B------:R-:W-:-:S04]  /*0200*/  @P0 FMUL R29, R29, 0.25 ;  /* 0x3e8000001d1d0820 */ /* 0x000fc80000400000 */
[----:B------:R-:W-:Y:S01]  /*0210*/  @!P1 FMUL R29, R29, 16777216 ;  /* 0x4b8000001d1d9820 */ /* 0x000fe20000400000 */
[----:B----4-:R-:W-:-:S05]  /*0220*/  FSEL R18, R28, 1, P0 ;  /* 0x3f8000001c127808 */ /* 0x010fca0000000000 */
[----:B------:R-:W0:Y:S01]  /*0230*/  MUFU.RCP R29, R29 ;  /* 0x0000001d001d7308 */ /* 0x000e220000001000 */
[----:B------:R-:W-:-:S04]  /*0240*/  @!P1 FMUL R18, R18, 16777216 ;  /* 0x4b80000012129820 */ /* 0x000fc80000400000 */
[----:B0-----:R-:W-:Y:S02]  /*0250*/  FMUL R3, R29, R18 ;  /* 0x000000121d037220 */ /* 0x001fe40000400000 */
[----:B------:R-:W2:Y:S01]  /*0260*/  LDG.E.EL.128 R16, desc[UR4][R16.64] ;  /* 0x0000000410107981 */ /* 0x000ea2000c2e1d00 */
[----:B------:R-:W-:-:S04]  /*0270*/  FADD R25, R25, 9.9999997473787516356e-06 ;  /* 0x3727c5ac19197421 */ /* 0x000fc80000000000 */
[----:B------:R-:W0:Y:S01]  /*0280*/  MUFU.SQRT R24, R25 ;  /* 0x0000001900187308 */ /* 0x000e220000002000 */
[----:B------:R-:W-:-:S07]  /*0290*/  FADD R26, R26, 9.9999997473787516356e-06 ;  /* 0x3727c5ac1a1a7421 */ /* 0x000fce0000000000 */
[----:B------:R-:W1:Y:S01]  /*02a0*/  MUFU.SQRT R26, R26 ;  /* 0x0000001a001a7308 */ /* 0x000e620000002000 */
[C---:B0-----:R-:W-:Y:S02]  /*02b0*/  FSETP.GT.AND P0, PT, R24.reuse, 8.50705917302346158658e+37, PT ;  /* 0x7e8000001800780b */ /* 0x041fe40003f04000 */
[----:B------:R-:W-:Y:S01]  /*02c0*/  FSETP.GEU.AND P3, PT, R24, 1.175494350822287508e-38, PT ;  /* 0x008000001800780b */ /* 0x000fe20003f6e000 */
[----:B------:R-:W-:-:S04]  /*02d0*/  FADD R27, R27, 9.9999997473787516356e-06 ;  /* 0x3727c5ac1b1b7421 */ /* 0x000fc80000000000 */
[----:B------:R-:W0:Y:S06]  /*02e0*/  MUFU.SQRT R29, R27 ;  /* 0x0000001b001d7308 */ /* 0x000e2c0000002000 */
[----:B------:R-:W-:Y:S01]  /*02f0*/  @P0 FMUL R24, R24, 0.25 ;  /* 0x3e80000018180820 */ /* 0x000fe20000400000 */
[----:B-1----:R-:W-:-:S03]  /*0300*/  FSETP.GT.AND P1, PT, R26, 8.50705917302346158658e+37, PT ;  /* 0x7e8000001a00780b */ /* 0x002fc60003f24000 */
[----:B------:R-:W-:Y:S01]  /*0310*/  @!P3 FMUL R24, R24, 16777216 ;  /* 0x4b8000001818b820 */ /* 0x000fe20000400000 */
[--C-:B---3--:R-:W-:Y:S01]  /*0320*/  FADD R8, R8, -R12.reuse ;  /* 0x8000000c08087221 */ /* 0x108fe20000000000 */
[----:B-----5:R-:W-:Y:S02]  /*0330*/  FADD R4, R4, -R12 ;  /* 0x8000000c04047221 */ /* 0x020fe40000000000 */
[----:B------:R-:W1:Y:S01]  /*0340*/  MUFU.RCP R12, R24 ;  /* 0x00000018000c7308 */ /* 0x000e620000001000 */
[----:B------:R-:W-:Y:S02]  /*0350*/  FSETP.GEU.AND P4, PT, R26, 1.175494350822287508e-38, PT ;  /* 0x008000001a00780b */ /* 0x000fe40003f8e000 */
[----:B------:R-:W-:Y:S02]  /*0360*/  FSEL R25, R28, 1, P0 ;  /* 0x3f8000001c197808 */ /* 0x000fe40000000000 */
[----:B0-----:R-:W-:Y:S01]  /*0370*/  FSETP.GT.AND P2, PT, R29, 8.50705917302346158658e+37, PT ;  /* 0x7e8000001d00780b */ /* 0x001fe20003f44000 */
[----:B------:R-:W-:-:S02]  /*0380*/  @P1 FMUL R26, R26, 0.25 ;  /* 0x3e8000001a1a1820 */ /* 0x000fc40000400000 */
[----:B------:R-:W-:Y:S01]  /*0390*/  @!P3 FMUL R25, R25, 16777216 ;  /* 0x4b8000001919b820 */ /* 0x000fe20000400000 */
[----:B------:R-:W-:Y:S01]  /*03a0*/  FMUL R8, R3, R8 ;  /* 0x0000000803087220 */ /* 0x000fe20000400000 */
[----:B------:R-:W-:Y:S01]  /*03b0*/  FSETP.GEU.AND P0, PT, R29, 1.175494350822287508e-38, PT ;  /* 0x008000001d00780b */ /* 0x000fe20003f0e000 */
[----:B------:R-:W-:-:S03]  /*03c0*/  FMUL R4, R3, R4 ;  /* 0x0000000403047220 */ /* 0x000fc60000400000 */
[----:B------:R-:W-:Y:S01]  /*03d0*/  @!P4 FMUL R26, R26, 16777216 ;  /* 0x4b8000001a1ac820 */ /* 0x000fe20000400000 */
[----:B-1----:R-:W-:Y:S02]  /*03e0*/  FMUL R12, R12, R25 ;  /* 0x000000190c0c7220 */ /* 0x002fe40000400000 */
[----:B------:R-:W0:Y:S01]  /*03f0*/  LDC.64 R24, c[0x0][0x250] ;  /* 0x00009400ff187b82 */ /* 0x000e220000000a00 */
[----:B------:R-:W-:Y:S01]  /*0400*/  @P2 FMUL R29, R29, 0.25 ;  /* 0x3e8000001d1d2820 */ /* 0x000fe20000400000 */
[----:B------:R-:W-:-:S04]  /*0410*/  FSEL R27, R28, 1, P1 ;  /* 0x3f8000001c1b7808 */ /* 0x000fc80000800000 */
[----:B------:R-:W-:Y:S01]  /*0420*/  @!P0 FMUL R29, R29, 16777216 ;  /* 0x4b8000001d1d8820 */ /* 0x000fe20000400000 */
[----:B------:R-:W-:Y:S01]  /*0430*/  @!P4 FMUL R27, R27, 16777216 ;  /* 0x4b8000001b1bc820 */ /* 0x000fe20000400000 */
[----:B0-----:R-:W-:-:S04]  /*0440*/  IMAD.WIDE R24, R0, 0x4, R24 ;  /* 0x0000000400187825 */ /* 0x001fc800078e0218 */
[C-C-:B--2---:R-:W-:Y:S02]  /*0450*/  FFMA R3, R20.reuse, R8, R16.reuse ;  /* 0x0000000814037223 */ /* 0x144fe40000000010 */
[----:B------:R-:W0:Y:S01]  /*0460*/  MUFU.RCP R8, R26 ;  /* 0x0000001a00087308 */ /* 0x000e220000001000 */
[----:B------:R-:W-:-:S07]  /*0470*/  FFMA R16, R20, R4, R16 ;  /* 0x0000000414107223 */ /* 0x000fce0000000010 */
[----:B------:R-:W1:Y:S01]  /*0480*/  MUFU.RCP R4, R29 ;  /* 0x0000001d00047308 */ /* 0x000e620000001000 */
[----:B0-----:R-:W-:Y:S01]  /*0490*/  FMUL R8, R8, R27 ;  /* 0x0000001b08087220 */ /* 0x001fe20000400000 */
[----:B------:R-:W-:-:S05]  /*04a0*/  FSEL R27, R28, 1, P2 ;  /* 0x3f8000001c1b7808 */ /* 0x000fca0001000000 */
[----:B------:R-:W-:-:S04]  /*04b0*/  @!P0 FMUL R27, R27, 16777216 ;  /* 0x4b8000001b1b8820 */ /* 0x000fc80000400000 */
[----:B-1----:R-:W-:Y:S02]  /*04c0*/  FMUL R4, R4, R27 ;  /* 0x0000001b04047220 */ /* 0x002fe40000400000 */
[----:B------:R-:W2:Y:S01]  /*04d0*/  LDG.E.EL.128 R24, desc[UR4][R24.64] ;  /* 0x0000000418187981 */ /* 0x000ea2000c2e1d00 */
[--C-:B------:R-:W-:Y:S01]  /*04e0*/  FADD R20, R5, -R13.reuse ;  /* 0x8000000d05147221 */ /* 0x100fe20000000000 */
[----:B------:R-:W-:Y:S01]  /*04f0*/  FADD R9, R9, -R13 ;  /* 0x8000000d09097221 */ /* 0x000fe20000000000 */
[----:B------:R-:W-:Y:S01]  /*0500*/  FADD R10, R10, -R14 ;  /* 0x8000000e0a0a7221 */ /* 0x000fe20000000000 */
[--C-:B------:R-:W-:Y:S01]  /*0510*/  FADD R11, R11, -R15.reuse ;  /* 0x8000000f0b0b7221 */ /* 0x100fe20000000000 */
[----:B------:R-:W-:Y:S01]  /*0520*/  FADD R7, R7, -R15 ;  /* 0x8000000f07077221 */ /* 0x000fe20000000000 */
[----:B--2---:R-:W-:Y:S01]  /*0530*/  FADD R5, R24, 9.9999997473787516356e-06 ;  /* 0x3727c5ac18057421 */ /* 0x004fe20000000000 */
[----:B------:R-:W-:-:S05]  /*0540*/  FADD R13, R25, 9.9999997473787516356e-06 ;  /* 0x3727c5ac190d7421 */ /* 0x000fca0000000000 */
[----:B------:R-:W0:Y:S08]  /*0550*/  MUFU.SQRT R5, R5 ;  /* 0x0000000500057308 */ /* 0x000e300000002000 */
[----:B------:R-:W1:Y:S01]  /*0560*/  MUFU.SQRT R13, R13 ;  /* 0x0000000d000d7308 */ /* 0x000e620000002000 */
[----:B------:R-:W-:Y:S01]  /*0570*/  FADD R27, R27, 9.9999997473787516356e-06 ;  /* 0x3727c5ac1b1b7421 */ /* 0x000fe20000000000 */
[----:B------:R-:W-:Y:S01]  /*0580*/  FADD R26, R26, 9.9999997473787516356e-06 ;  /* 0x3727c5ac1a1a7421 */ /* 0x000fe20000000000 */
[----:B------:R-:W-:Y:S01]  /*0590*/  FADD R24, R6, -R14 ;  /* 0x8000000e06187221 */ /* 0x000fe20000000000 */
[----:B0-----:R-:W-:-:S04]  /*05a0*/  FSETP.GT.AND P6, PT, R5, 8.50705917302346158658e+37, PT ;  /* 0x7e8000000500780b */ /* 0x001fc80003fc4000 */
[----:B------:R-:W0:Y:S01]  /*05b0*/  MUFU.SQRT R6, R27 ;  /* 0x0000001b00067308 */ /* 0x000e220000002000 */
[----:B------:R-:W-:Y:S02]  /*05c0*/  FSETP.GEU.AND P5, PT, R5, 1.175494350822287508e-38, PT ;  /* 0x008000000500780b */ /* 0x000fe40003fae000 */
[----:B-1----:R-:W-:-:S05]  /*05d0*/  FSETP.GT.AND P4, PT, R13, 8.50705917302346158658e+37, PT ;  /* 0x7e8000000d00780b */ /* 0x002fca0003f84000 */
[----:B------:R1:W2:Y:S01]  /*05e0*/  MUFU.SQRT R14, R26 ;  /* 0x0000001a000e7308 */ /* 0x0002a20000002000 */
[----:B------:R-:W-:Y:S01]  /*05f0*/  FSETP.GEU.AND P1, PT, R13, 1.175494350822287508e-38, PT ;  /* 0x008000000d00780b */ /* 0x000fe20003f2e000 */
[----:B------:R-:W-:-:S04]  /*0600*/  @P6 FMUL R5, R5, 0.25 ;  /* 0x3e80000005056820 */ /* 0x000fc80000400000 */
[----:B------:R-:W-:Y:S01]  /*0610*/  @!P5 FMUL R5, R5, 16777216 ;  /* 0x4b8000000505d820 */ /* 0x000fe20000400000 */
[----:B0-----:R-:W-:Y:S01]  /*0620*/  FSETP.GT.AND P2, PT, R6, 8.50705917302346158658e+37, PT ;  /* 0x7e8000000600780b */ /* 0x001fe20003f44000 */
[C---:B-1----:R-:W-:Y:S01]  /*0630*/  FMUL R26, R12.reuse, R9 ;  /* 0x000000090c1a7220 */ /* 0x042fe20000400000 */
[----:B------:R-:W-:Y:S01]  /*0640*/  @P4 FMUL R13, R13, 0.25 ;  /* 0x3e8000000d0d4820 */ /* 0x000fe20000400000 */
[----:B------:R0:W1:Y:S01]  /*0650*/  MUFU.RCP R9, R5 ;  /* 0x0000000500097308 */ /* 0x0000620000001000 */
[----:B------:R-:W-:Y:S01]  /*0660*/  FMUL R12, R12, R20 ;  /* 0x000000140c0c7220 */ /* 0x000fe20000400000 */
[C---:B--2---:R-:W-:Y:S02]  /*0670*/  FSETP.GT.AND P3, PT, R14.reuse, 8.50705917302346158658e+37, PT ;  /* 0x7e8000000e00780b */ /* 0x044fe40003f64000 */
[----:B------:R-:W-:Y:S01]  /*0680*/  @!P1 FMUL R13, R13, 16777216 ;  /* 0x4b8000000d0d9820 */ /* 0x000fe20000400000 */
[----:B------:R-:W-:Y:S01]  /*0690*/  FSETP.GEU.AND P0, PT, R14, 1.175494350822287508e-38, PT ;  /* 0x008000000e00780b */ /* 0x000fe20003f0e000 */
[----:B------:R-:W-:Y:S01]  /*06a0*/  FFMA R20, R21, R26, R17 ;  /* 0x0000001a15147223 */ /* 0x000fe20000000011 */
[----:B0-----:R-:W-:-:S02]  /*06b0*/  FSEL R5, R28, 1, P6 ;  /* 0x3f8000001c057808 */ /* 0x001fc40003000000 */
[----:B------:R-:W-:Y:S01]  /*06c0*/  FSETP.GEU.AND P6, PT, R6, 1.175494350822287508e-38, PT ;  /* 0x008000000600780b */ /* 0x000fe20003fce000 */
[----:B------:R-:W-:Y:S01]  /*06d0*/  FFMA R21, R21, R12, R17 ;  /* 0x0000000c15157223 */ /* 0x000fe20000000011 */
[----:B------:R0:W2:Y:S01]  /*06e0*/  MUFU.RCP R27, R13 ;  /* 0x0000000d001b7308 */ /* 0x0000a20000001000 */
[C---:B------:R-:W-:Y:S01]  /*06f0*/  FMUL R15, R8.reuse, R24 ;  /* 0x00000018080f7220 */ /* 0x040fe20000400000 */
[----:B------:R-:W-:Y:S01]  /*0700*/  FMUL R25, R8, R10 ;  /* 0x0000000a08197220 */ /* 0x000fe20000400000 */
[----:B------:R-:W-:Y:S02]  /*0710*/  FMUL R24, R4, R11 ;  /* 0x0000000b04187220 */ /* 0x000fe40000400000 */
[----:B------:R-:W3:Y:S01]  /*0720*/  LDC.64 R10, c[0x0][0x240] ;  /* 0x00009000ff0a7b82 */ /* 0x000ee20000000a00 */
[----:B------:R-:W-:Y:S01]  /*0730*/  @P2 FMUL R6, R6, 0.25 ;  /* 0x3e80000006062820 */ /* 0x000fe20000400000 */
[----:B------:R-:W-:-:S06]  /*0740*/  @P3 FMUL R14, R14, 0.25 ;  /* 0x3e8000000e0e3820 */ /* 0x000fcc0000400000 */
[----:B0-----:R-:W0:Y:S01]  /*0750*/  LDC.64 R12, c[0x0][0x248] ;  /* 0x00009200ff0c7b82 */ /* 0x001e220000000a00 */
[----:B------:R-:W-:Y:S01]  /*0760*/  @!P6 FMUL R6, R6, 16777216 ;  /* 0x4b8000000606e820 */ /* 0x000fe20000400000 */
[----:B------:R-:W-:-:S04]  /*0770*/  @!P0 FMUL R14, R14, 16777216 ;  /* 0x4b8000000e0e8820 */ /* 0x000fc80000400000 */
[----:B------:R3:W4:Y:S01]  /*0780*/  MUFU.RCP R26, R14 ;  /* 0x0000000e001a7308 */ /* 0x0007220000001000 */
[----:B------:R-:W-:Y:S01]  /*0790*/  FMUL R17, R4, R7 ;  /* 0x0000000704117220 */ /* 0x000fe20000400000 */
[C-C-:B------:R-:W-:Y:S01]  /*07a0*/  FFMA R25, R22.reuse, R25, R18.reuse ;  /* 0x0000001916197223 */ /* 0x140fe20000000012 */
[----:B------:R-:W-:-:S05]  /*07b0*/  FFMA R18, R22, R15, R18 ;  /* 0x0000000f16127223 */ /* 0x000fca0000000012 */
[----:B------:R-:W5:Y:S01]  /*07c0*/  MUFU.RCP R6, R6 ;  /* 0x0000000600067308 */ /* 0x000f620000001000 */
[----:B------:R-:W-:Y:S01]  /*07d0*/  @!P5 FMUL R5, R5, 16777216 ;  /* 0x4b8000000505d820 */ /* 0x000fe20000400000 */
[C---:B------:R-:W-:Y:S02]  /*07e0*/  FSEL R7, R28.reuse, 1, P4 ;  /* 0x3f8000001c077808 */ /* 0x040fe40002000000 */
[C---:B------:R-:W-:Y:S02]  /*07f0*/  FSEL R4, R28.reuse, 1, P3 ;  /* 0x3f8000001c047808 */ /* 0x040fe40001800000 */
[----:B------:R-:W-:Y:S01]  /*0800*/  FSEL R22, R28, 1, P2 ;  /* 0x3f8000001c167808 */ /* 0x000fe20001000000 */
[----:B-1----:R-:W-:Y:S01]  /*0810*/  FMUL R28, R9, R5 ;  /* 0x00000005091c7220 */ /* 0x002fe20000400000 */
[----:B------:R-:W-:Y:S01]  /*0820*/  @!P1 FMUL R7, R7, 16777216 ;  /* 0x4b80000007079820 */ /* 0x000fe20000400000 */
[----:B------:R-:W-:Y:S01]  /*0830*/  @!P0 FMUL R4, R4, 16777216 ;  /* 0x4b80000004048820 */ /* 0x000fe20000400000 */
[----:B0-----:R-:W-:-:S04]  /*0840*/  IMAD.WIDE R8, R0, 0x4, R12 ;  /* 0x0000000400087825 */ /* 0x001fc800078e020c */
[----:B------:R-:W-:Y:S01]  /*0850*/  @!P6 FMUL R22, R22, 16777216 ;  /* 0x4b8000001616e820 */ /* 0x000fe20000400000 */
[----:B---3--:R-:W-:-:S04]  /*0860*/  IMAD.WIDE R14, R2, 0x4, R10 ;  /* 0x00000004020e7825 */ /* 0x008fc800078e020a */
[----:B--2---:R-:W-:Y:S01]  /*0870*/  FMUL R27, R27, R7 ;  /* 0x000000071b1b7220 */ /* 0x004fe20000400000 */
[----:B----4-:R-:W-:Y:S01]  /*0880*/  FMUL R26, R26, R4 ;  /* 0x000000041a1a7220 */ /* 0x010fe20000400000 */
[----:B-----5:R-:W-:Y:S01]  /*0890*/  FMUL R22, R6, R22 ;  /* 0x0000001606167220 */ /* 0x020fe20000400000 */
[----:B------:R-:W2:Y:S04]  /*08a0*/  LDG.E.EL.128 R8, desc[UR4][R8.64] ;  /* 0x0000000408087981 */ /* 0x000ea8000c2e1d00 */
[----:B------:R-:W2:Y:S04]  /*08b0*/  LDG.E.128 R4, desc[UR4][R14.64] ;  /* 0x000000040e047981 */ /* 0x000ea8000c1e1d00 */
[----:B------:R-:W3:Y:S01]  /*08c0*/  LDG.E.128 R12, desc[UR4][R14.64+0x800] ;  /* 0x000800040e0c7981 */ /* 0x000ee2000c1e1d00 */
[----:B--2---:R-:W-:Y:S01]  /*08d0*/  FADD R4, R4, -R8 ;  /* 0x8000000804047221 */ /* 0x004fe20000000000 */
[--C-:B------:R-:W-:Y:S01]  /*08e0*/  FADD R5, R5, -R9.reuse ;  /* 0x8000000905057221 */ /* 0x100fe20000000000 */
[----:B------:R-:W-:Y:S01]  /*08f0*/  FADD R6, R6, -R10 ;  /* 0x8000000a06067221 */ /* 0x000fe20000000000 */
[----:B---3--:R-:W-:Y:S01]  /*0900*/  FADD R8, R12, -R8 ;  /* 0x800000080c087221 */ /* 0x008fe20000000000 */
[----:B------:R-:W-:Y:S01]  /*0910*/  FADD R9, R13, -R9 ;  /* 0x800000090d097221 */ /* 0x000fe20000000000 */
[----:B------:R-:W-:Y:S01]  /*0920*/  FADD R10, R14, -R10 ;  /* 0x8000000a0e0a7221 */ /* 0x000fe20000000000 */
[C---:B------:R-:W-:Y:S01]  /*0930*/  FMUL R13, R28.reuse, R4 ;  /* 0x000000041c0d7220 */ /* 0x040fe20000400000 */
[C---:B------:R-:W-:Y:S01]  /*0940*/  FMUL R14, R27.reuse, R5 ;  /* 0x000000051b0e7220 */ /* 0x040fe20000400000 */
[----:B------:R-:W-:Y:S01]  /*0950*/  FMUL R28, R28, R8 ;  /* 0x000000081c1c7220 */ /* 0x000fe20000400000 */
[----:B------:R-:W-:Y:S01]  /*0960*/  FMUL R27, R27, R9 ;  /* 0x000000091b1b7220 */ /* 0x000fe20000400000 */
[----:B------:R-:W0:Y:S08]  /*0970*/  LDC.64 R4, c[0x0][0x258] ;  /* 0x00009600ff047b82 */ /* 0x000e300000000a00 */
[----:B------:R-:W1:Y:S01]  /*0980*/  LDC.64 R8, c[0x0][0x260] ;  /* 0x00009800ff087b82 */ /* 0x000e620000000a00 */
[--C-:B------:R-:W-:Y:S01]  /*0990*/  FADD R12, R7, -R11.reuse ;  /* 0x8000000b070c7221 */ /* 0x100fe20000000000 */
[----:B------:R-:W-:Y:S01]  /*09a0*/  FADD R15, R15, -R11 ;  /* 0x8000000b0f0f7221 */ /* 0x000fe20000000000 */
[----:B0-----:R-:W-:-:S04]  /*09b0*/  IMAD.WIDE R4, R0, 0x4, R4 ;  /* 0x0000000400047825 */ /* 0x001fc800078e0204 */
[----:B-1----:R-:W-:-:S04]  /*09c0*/  IMAD.WIDE R8, R0, 0x4, R8 ;  /* 0x0000000400087825 */ /* 0x002fc800078e0208 */
[C---:B------:R-:W-:Y:S01]  /*09d0*/  FMUL R0, R26.reuse, R6 ;  /* 0x000000061a007220 */ /* 0x040fe20000400000 */
[----:B------:R-:W-:Y:S01]  /*09e0*/  FMUL R26, R26, R10 ;  /* 0x0000000a1a1a7220 */ /* 0x000fe20000400000 */
[----:B------:R-:W2:Y:S04]  /*09f0*/  LDG.E.EL.128 R4, desc[UR4][R4.64] ;  /* 0x0000000404047981 */ /* 0x000ea8000c2e1d00 */
[----:B------:R-:W2:Y:S01]  /*0a00*/  LDG.E.EL.128 R8, desc[UR4][R8.64] ;  /* 0x0000000408087981 */ /* 0x000ea2000c2e1d00 */
[C-C-:B------:R-:W-:Y:S01]  /*0a10*/  FFMA R24, R23.reuse, R24, R19.reuse ;  /* 0x0000001817187223 */ /* 0x140fe20000000013 */
[----:B------:R-:W-:Y:S01]  /*0a20*/  FFMA R17, R23, R17, R19 ;  /* 0x0000001117117223 */ /* 0x000fe20000000013 */
[C---:B------:R-:W-:Y:S01]  /*0a30*/  FMUL R12, R22.reuse, R12 ;  /* 0x0000000c160c7220 */ /* 0x040fe20000400000 */
[----:B------:R-:W-:Y:S01]  /*0a40*/  FMUL R22, R22, R15 ;  /* 0x0000000f16167220 */ /* 0x000fe20000400000 */
[C-C-:B--2---:R-:W-:Y:S01]  /*0a50*/  FFMA R23, R5.reuse, R14, R9.reuse ;  /* 0x0000000e05177223 */ /* 0x144fe20000000009 */
[C-C-:B------:R-:W-:Y:S01]  /*0a60*/  FFMA R13, R4.reuse, R13, R8.reuse ;  /* 0x0000000d040d7223 */ /* 0x140fe20000000008 */
[----:B------:R-:W-:Y:S01]  /*0a70*/  FFMA R19, R4, R28, R8 ;  /* 0x0000001c04137223 */ /* 0x000fe20000000008 */
[----:B------:R-:W-:-:S02]  /*0a80*/  FFMA R14, R5, R27, R9 ;  /* 0x0000001b050e7223 */ /* 0x000fc40000000009 */
[----:B------:R-:W0:Y:S01]  /*0a90*/  LDC.64 R4, c[0x0][0x210] ;  /* 0x00008400ff047b82 */ /* 0x000e220000000a00 */
[----:B------:R-:W-:Y:S01]  /*0aa0*/  FADD R8, R13, R3 ;  /* 0x000000030d087221 */ /* 0x000fe20000000000 */
[C-C-:B------:R-:W-:Y:S01]  /*0ab0*/  FFMA R0, R6.reuse, R0, R10.reuse ;  /* 0x0000000006007223 */ /* 0x140fe2000000000a */
[----:B------:R-:W-:Y:S01]  /*0ac0*/  FFMA R15, R6, R26, R10 ;  /* 0x0000001a060f7223 */ /* 0x000fe2000000000a */
[C-C-:B------:R-:W-:Y:S01]  /*0ad0*/  FFMA R9, R7.reuse, R12, R11.reuse ;  /* 0x0000000c07097223 */ /* 0x140fe2000000000b */
[----:B------:R-:W-:Y:S01]  /*0ae0*/  FFMA R22, R7, R22, R11 ;  /* 0x0000001607167223 */ /* 0x000fe2000000000b */
[----:B------:R-:W-:Y:S01]  /*0af0*/  FSETP.GEU.AND P6, PT, R3, -R13, PT ;  /* 0x8000000d0300720b */ /* 0x000fe20003fce000 */
[----:B------:R-:W-:Y:S01]  /*0b00*/  FADD R10, R0, R25 ;  /* 0x00000019000a7221 */ /* 0x000fe20000000000 */
[----:B------:R-:W-:Y:S01]  /*0b10*/  FSETP.GEU.AND P5, PT, R20, -R23, PT ;  /* 0x800000171400720b */ /* 0x000fe20003fae000 */
[----:B------:R-:W-:Y:S01]  /*0b20*/  FADD R20, R23, R20 ;  /* 0x0000001417147221 */ /* 0x000fe20000000000 */
[----:B------:R-:W-:Y:S01]  /*0b30*/  FSETP.GEU.AND P3, PT, R16, -R19, PT ;  /* 0x800000131000720b */ /* 0x000fe20003f6e000 */
[----:B------:R-:W-:Y:S01]  /*0b40*/  FADD R16, R19, R16 ;  /* 0x0000001013107221 */ /* 0x000fe20000000000 */
[----:B------:R-:W-:Y:S01]  /*0b50*/  FSETP.GEU.AND P2, PT, R21, -R14, PT ;  /* 0x8000000e1500720b */ /* 0x000fe20003f4e000 */
[----:B------:R-:W-:Y:S01]  /*0b60*/  FADD R14, R14, R21 ;  /* 0x000000150e0e7221 */ /* 0x000fe20000000000 */
[----:B------:R-:W-:Y:S01]  /*0b70*/  FADD R6, R15, R18 ;  /* 0x000000120f067221 */ /* 0x000fe20000000000 */
[----:B------:R-:W-:Y:S01]  /*0b80*/  FADD R7, R22, R17 ;  /* 0x0000001116077221 */ /* 0x000fe20000000000 */
[----:B------:R-:W-:Y:S01]  /*0b90*/  FSEL R8, R8, RZ, P6 ;  /* 0x000000ff08087208 */ /* 0x000fe20003000000 */
[----:B------:R-:W-:Y:S01]  /*0ba0*/  FADD R11, R9, R24 ;  /* 0x00000018090b7221 */ /* 0x000fe20000000000 */
[----:B------:R-:W-:-:S02]  /*0bb0*/  FSETP.GEU.AND P4, PT, R25, -R0, PT ;  /* 0x800000001900720b */ /* 0x000fc40003f8e000 */
[----:B------:R-:W-:Y:S02]  /*0bc0*/  FSETP.GEU.AND P1, PT, R18, -R15, PT ;  /* 0x8000000f1200720b */ /* 0x000fe40003f2e000 */
[----:B------:R-:W-:Y:S02]  /*0bd0*/  FSETP.GEU.AND P0, PT, R17, -R22, PT ;  /* 0x800000161100720b */ /* 0x000fe40003f0e000 */
[----:B------:R-:W-:Y:S01]  /*0be0*/  FSETP.GEU.AND P6, PT, R24, -R9, PT ;  /* 0x800000091800720b */ /* 0x000fe20003fce000 */
[----:B0-----:R-:W-:Y:S01]  /*0bf0*/  IMAD.WIDE R2, R2, 0x4, R4 ;  /* 0x0000000402027825 */ /* 0x001fe200078e0204 */
[----:B------:R-:W-:Y:S02]  /*0c00*/  FSEL R9, R20, RZ, P5 ;  /* 0x000000ff14097208 */ /* 0x000fe40002800000 */
[----:B------:R-:W-:Y:S02]  /*0c10*/  FSEL R10, R10, RZ, P4 ;  /* 0x000000ff0a0a7208 */ /* 0x000fe40002000000 */
[----:B------:R-:W-:-:S02]  /*0c20*/  FSEL R4, R16, RZ, P3 ;  /* 0x000000ff10047208 */ /* 0x000fc40001800000 */
[----:B------:R-:W-:Y:S02]  /*0c30*/  FSEL R5, R14, RZ, P2 ;  /* 0x000000ff0e057208 */ /* 0x000fe40001000000 */
[----:B------:R-:W-:Y:S02]  /*0c40*/  FSEL R6, R6, RZ, P1 ;  /* 0x000000ff06067208 */ /* 0x000fe40000800000 */
[----:B------:R-:W-:Y:S02]  /*0c50*/  FSEL R11, R11, RZ, P6 ;  /* 0x000000ff0b0b7208 */ /* 0x000fe40003000000 */
[----:B------:R-:W-:-:S03]  /*0c60*/  FSEL R7, R7, RZ, P0 ;  /* 0x000000ff07077208 */ /* 0x000fc60000000000 */
[----:B------:R-:W-:Y:S04]  /*0c70*/  STG.E.128 desc[UR4][R2.64], R8 ;  /* 0x0000000802007986 */ /* 0x000fe8000c101d04 */
[----:B------:R-:W-:Y:S01]  /*0c80*/  STG.E.128 desc[UR4][R2.64+0x800], R4 ;  /* 0x0008000402007986 */ /* 0x000fe2000c101d04 */
[----:B------:R-:W-:Y:S05]  /*0c90*/  EXIT ;  /* 0x000000000000794d */ /* 0x000fea0003800000 */
.L_x_0:
[----:B------:R-:W-:-:S00]  /*0ca0*/  BRA `(.L_x_0) ;  /* 0xfffffffc00fc7947 */ /* 0x000fc0000383ffff */
[----:B------:R-:W-:-:S00]  /*0cb0*/  NOP ;  /* 0x0000000000007918 */ /* 0x000fc00000000000 */
        /* <DEDUP_REMOVED lines=12> */
.L_x_1:


//--------------------- .nv.global.init           --------------------------
	.section	.nv.global.init,"aw",@progbits
.nv.global.init:
	.type		_$_str,@object
	.size		_$_str,(_$_str_$_2 - _$_str)
_$_str:
        /*0000*/ 	.byte	0x5f, 0x5f, 0x43, 0x55, 0x44, 0x41, 0x5f, 0x46, 0x54, 0x5a, 0x00
	.type		_$_str_$_2,@object
	.size		_$_str_$_2,(.L_1 - _$_str_$_2)
_$_str_$_2:
        /*000b*/ 	.byte	0x5f, 0x5f, 0x43, 0x55, 0x44, 0x41, 0x5f, 0x50, 0x52, 0x45, 0x43, 0x5f, 0x53, 0x51, 0x52, 0x54
        /*001b*/ 	.byte	0x00
.L_1:


//--------------------- .nv.constant0.triton_poi_fused__native_batch_norm_legit_no_training_add_relu_11 --------------------------
	.section	.nv.constant0.triton_poi_fused__native_batch_norm_legit_no_training_add_relu_11,"a",@progbits
	.sectionflags	@""
	.align	4
.nv.constant0.triton_poi_fused__native_batch_norm_legit_no_training_add_relu_11:
	.zero		620
